//
// Generated by NVIDIA NVVM Compiler
//
// Compiler Build ID: CL-36424714
// Cuda compilation tools, release 13.0, V13.0.88
// Based on NVVM 20.0.0
//

.version 9.0
.target sm_100
.address_size 64

	// .globl	_Z8d_MatMulPdS_S_i

.visible .entry _Z8d_MatMulPdS_S_i(
	.param .u64 .ptr .align 1 _Z8d_MatMulPdS_S_i_param_0,
	.param .u64 .ptr .align 1 _Z8d_MatMulPdS_S_i_param_1,
	.param .u64 .ptr .align 1 _Z8d_MatMulPdS_S_i_param_2,
	.param .u32 _Z8d_MatMulPdS_S_i_param_3
)
{
	.reg .pred 	%p<10>;
	.reg .b32 	%r<41>;
	.reg .b64 	%rd<67>;
	.reg .b64 	%fd<67>;

	ld.param.u64 	%rd14, [_Z8d_MatMulPdS_S_i_param_0];
	ld.param.u64 	%rd15, [_Z8d_MatMulPdS_S_i_param_1];
	ld.param.u32 	%r17, [_Z8d_MatMulPdS_S_i_param_3];
	cvta.to.global.u64 	%rd1, %rd15;
	cvta.to.global.u64 	%rd2, %rd14;
	mov.u32 	%r18, %ctaid.y;
	mov.u32 	%r19, %ntid.y;
	mov.u32 	%r20, %tid.y;
	mad.lo.s32 	%r1, %r18, %r19, %r20;
	mov.u32 	%r21, %ctaid.x;
	mov.u32 	%r22, %ntid.x;
	mov.u32 	%r23, %tid.x;
	mad.lo.s32 	%r2, %r21, %r22, %r23;
	max.s32 	%r24, %r1, %r2;
	setp.ge.s32 	%p1, %r24, %r17;
	@%p1 bra 	$L__BB0_13;
	mul.lo.s32 	%r3, %r17, %r1;
	and.b32  	%r4, %r17, 7;
	setp.lt.u32 	%p2, %r17, 8;
	mov.f64 	%fd66, 0d0000000000000000;
	mov.b32 	%r39, 0;
	@%p2 bra 	$L__BB0_4;
	and.b32  	%r26, %r17, 2147483640;
	neg.s32 	%r37, %r26;
	mul.wide.s32 	%rd16, %r17, 8;
	add.s64 	%rd3, %rd1, %rd16;
	mul.wide.s32 	%rd17, %r17, 16;
	add.s64 	%rd4, %rd1, %rd17;
	mul.wide.s32 	%rd18, %r17, 24;
	add.s64 	%rd5, %rd1, %rd18;
	mul.wide.s32 	%rd19, %r17, 32;
	add.s64 	%rd6, %rd1, %rd19;
	mul.wide.s32 	%rd20, %r17, 40;
	add.s64 	%rd7, %rd1, %rd20;
	mul.wide.s32 	%rd21, %r17, 48;
	add.s64 	%rd8, %rd1, %rd21;
	mul.wide.s32 	%rd22, %r17, 56;
	add.s64 	%rd9, %rd1, %rd22;
	mul.wide.u32 	%rd23, %r3, 8;
	add.s64 	%rd24, %rd23, %rd2;
	add.s64 	%rd66, %rd24, 32;
	mov.f64 	%fd66, 0d0000000000000000;
	mov.u32 	%r36, %r2;
$L__BB0_3:
	.pragma "nounroll";
	and.b32  	%r39, %r17, 2147483640;
	mul.wide.s32 	%rd25, %r36, 8;
	add.s64 	%rd26, %rd3, %rd25;
	add.s64 	%rd27, %rd4, %rd25;
	add.s64 	%rd28, %rd5, %rd25;
	add.s64 	%rd29, %rd6, %rd25;
	add.s64 	%rd30, %rd7, %rd25;
	add.s64 	%rd31, %rd8, %rd25;
	add.s64 	%rd32, %rd9, %rd25;
	add.s64 	%rd33, %rd1, %rd25;
	ld.global.f64 	%fd16, [%rd66+-32];
	ld.global.f64 	%fd17, [%rd33];
	fma.rn.f64 	%fd18, %fd16, %fd17, %fd66;
	ld.global.f64 	%fd19, [%rd66+-24];
	ld.global.f64 	%fd20, [%rd26];
	fma.rn.f64 	%fd21, %fd19, %fd20, %fd18;
	ld.global.f64 	%fd22, [%rd66+-16];
	ld.global.f64 	%fd23, [%rd27];
	fma.rn.f64 	%fd24, %fd22, %fd23, %fd21;
	ld.global.f64 	%fd25, [%rd66+-8];
	ld.global.f64 	%fd26, [%rd28];
	fma.rn.f64 	%fd27, %fd25, %fd26, %fd24;
	ld.global.f64 	%fd28, [%rd66];
	ld.global.f64 	%fd29, [%rd29];
	fma.rn.f64 	%fd30, %fd28, %fd29, %fd27;
	ld.global.f64 	%fd31, [%rd66+8];
	ld.global.f64 	%fd32, [%rd30];
	fma.rn.f64 	%fd33, %fd31, %fd32, %fd30;
	ld.global.f64 	%fd34, [%rd66+16];
	ld.global.f64 	%fd35, [%rd31];
	fma.rn.f64 	%fd36, %fd34, %fd35, %fd33;
	ld.global.f64 	%fd37, [%rd66+24];
	ld.global.f64 	%fd38, [%rd32];
	fma.rn.f64 	%fd66, %fd37, %fd38, %fd36;
	add.s32 	%r37, %r37, 8;
	shl.b32 	%r27, %r17, 3;
	add.s32 	%r36, %r36, %r27;
	add.s64 	%rd66, %rd66, 64;
	setp.ne.s32 	%p3, %r37, 0;
	@%p3 bra 	$L__BB0_3;
$L__BB0_4:
	setp.eq.s32 	%p4, %r4, 0;
	@%p4 bra 	$L__BB0_12;
	and.b32  	%r12, %r17, 3;
	setp.lt.u32 	%p5, %r4, 4;
	@%p5 bra 	$L__BB0_7;
	add.s32 	%r28, %r39, %r3;
	mul.wide.u32 	%rd34, %r28, 8;
	add.s64 	%rd35, %rd2, %rd34;
	ld.global.f64 	%fd40, [%rd35];
	mad.lo.s32 	%r29, %r39, %r17, %r2;
	mul.wide.s32 	%rd36, %r29, 8;
	add.s64 	%rd37, %rd1, %rd36;
	ld.global.f64 	%fd41, [%rd37];
	fma.rn.f64 	%fd42, %fd40, %fd41, %fd66;
	cvt.u64.u32 	%rd38, %r3;
	cvt.u64.u32 	%rd39, %r39;
	add.s64 	%rd40, %rd39, %rd38;
	shl.b64 	%rd41, %rd40, 3;
	add.s64 	%rd42, %rd2, %rd41;
	ld.global.f64 	%fd43, [%rd42+8];
	mul.wide.s32 	%rd43, %r17, 8;
	add.s64 	%rd44, %rd37, %rd43;
	ld.global.f64 	%fd44, [%rd44];
	fma.rn.f64 	%fd45, %fd43, %fd44, %fd42;
	ld.global.f64 	%fd46, [%rd42+16];
	add.s64 	%rd45, %rd44, %rd43;
	ld.global.f64 	%fd47, [%rd45];
	fma.rn.f64 	%fd48, %fd46, %fd47, %fd45;
	ld.global.f64 	%fd49, [%rd42+24];
	add.s64 	%rd46, %rd45, %rd43;
	ld.global.f64 	%fd50, [%rd46];
	fma.rn.f64 	%fd66, %fd49, %fd50, %fd48;
	add.s32 	%r39, %r39, 4;
$L__BB0_7:
	setp.eq.s32 	%p6, %r12, 0;
	@%p6 bra 	$L__BB0_12;
	setp.eq.s32 	%p7, %r12, 1;
	@%p7 bra 	$L__BB0_10;
	add.s32 	%r30, %r39, %r3;
	mul.wide.u32 	%rd47, %r30, 8;
	add.s64 	%rd48, %rd2, %rd47;
	ld.global.f64 	%fd52, [%rd48];
	mad.lo.s32 	%r31, %r39, %r17, %r2;
	mul.wide.s32 	%rd49, %r31, 8;
	add.s64 	%rd50, %rd1, %rd49;
	ld.global.f64 	%fd53, [%rd50];
	fma.rn.f64 	%fd54, %fd52, %fd53, %fd66;
	cvt.u64.u32 	%rd51, %r3;
	cvt.u64.u32 	%rd52, %r39;
	add.s64 	%rd53, %rd52, %rd51;
	shl.b64 	%rd54, %rd53, 3;
	add.s64 	%rd55, %rd2, %rd54;
	ld.global.f64 	%fd55, [%rd55+8];
	mul.wide.s32 	%rd56, %r17, 8;
	add.s64 	%rd57, %rd50, %rd56;
	ld.global.f64 	%fd56, [%rd57];
	fma.rn.f64 	%fd66, %fd55, %fd56, %fd54;
	add.s32 	%r39, %r39, 2;
$L__BB0_10:
	and.b32  	%r32, %r17, 1;
	setp.eq.b32 	%p8, %r32, 1;
	not.pred 	%p9, %p8;
	@%p9 bra 	$L__BB0_12;
	add.s32 	%r33, %r39, %r3;
	mul.wide.u32 	%rd58, %r33, 8;
	add.s64 	%rd59, %rd2, %rd58;
	ld.global.f64 	%fd57, [%rd59];
	mad.lo.s32 	%r34, %r39, %r17, %r2;
	mul.wide.s32 	%rd60, %r34, 8;
	add.s64 	%rd61, %rd1, %rd60;
	ld.global.f64 	%fd58, [%rd61];
	fma.rn.f64 	%fd66, %fd57, %fd58, %fd66;
$L__BB0_12:
	ld.param.u64 	%rd65, [_Z8d_MatMulPdS_S_i_param_2];
	add.s32 	%r35, %r3, %r2;
	cvta.to.global.u64 	%rd62, %rd65;
	mul.wide.s32 	%rd63, %r35, 8;
	add.s64 	%rd64, %rd62, %rd63;
	st.global.f64 	[%rd64], %fd66;
$L__BB0_13:
	ret;

}


// ===== COMPILED SASS (sm_100) =====

	.target	sm_100

	.elftype	@"ET_EXEC"


//--------------------- .note.nv.tkinfo           --------------------------
	.section	.note.nv.tkinfo,"",@"SHT_NOTE"
	.sectionflags	@"SHF_NOTE_NV_TKINFO"
	.tkinfo
        /*0018*/ 	.word	0x00000002
        /*0030*/ 	.string	""
        /*0030*/ 	.string	"ptxas"
        /*0030*/ 	.string	"Cuda compilation tools, release 13.0, V13.0.88"
        /*0030*/ 	.string	"Build cuda_13.0.r13.0/compiler.36424714_0"
        /*0030*/ 	.string	"-arch sm_100 -m 64 "



//--------------------- .note.nv.cuinfo           --------------------------
	.section	.note.nv.cuinfo,"",@"SHT_NOTE"
	.sectionflags	@"SHF_NOTE_NV_CUINFO"
        /*0018*/ 	.short	0x0002
        /*001a*/ 	.short	0x0064
        /*001c*/ 	.short	0x0082
	.zero		2


//--------------------- .nv.info                  --------------------------
	.section	.nv.info,"",@"SHT_CUDA_INFO"
	.align	4


	//----- nvinfo : EIATTR_REGCOUNT
	.align		4
        /*0000*/ 	.byte	0x04, 0x2f
        /*0002*/ 	.short	(.L_1 - .L_0)
	.align		4
.L_0:
        /*0004*/ 	.word	index@(_Z8d_MatMulPdS_S_i)
        /*0008*/ 	.word	0x0000001e


	//----- nvinfo : EIATTR_FRAME_SIZE
	.align		4
.L_1:
        /*000c*/ 	.byte	0x04, 0x11
        /*000e*/ 	.short	(.L_3 - .L_2)
	.align		4
.L_2:
        /*0010*/ 	.word	index@(_Z8d_MatMulPdS_S_i)
        /*0014*/ 	.word	0x00000000


	//----- nvinfo : EIATTR_MIN_STACK_SIZE
	.align		4
.L_3:
        /*0018*/ 	.byte	0x04, 0x12
        /*001a*/ 	.short	(.L_5 - .L_4)
	.align		4
.L_4:
        /*001c*/ 	.word	index@(_Z8d_MatMulPdS_S_i)
        /*0020*/ 	.word	0x00000000
.L_5:


//--------------------- .nv.compat                --------------------------
	.section	.nv.compat,"",@"SHT_CUDA_COMPAT_INFO"
	.align	4
        /*0000*/ 	.byte	0x02, 0x09, 0x00, 0x00, 0x02, 0x02, 0x01, 0x00, 0x02, 0x05, 0x05, 0x00, 0x03, 0x07, 0x01, 0x01
        /*0010*/ 	.byte	0x02, 0x03, 0x00, 0x00, 0x02, 0x06, 0x01, 0x00, 0x04, 0x0b, 0x08, 0x00, 0x01, 0x00, 0x00, 0x00
        /*0020*/ 	.byte	0x00, 0x00, 0x00, 0x00


//--------------------- .nv.info._Z8d_MatMulPdS_S_i --------------------------
	.section	.nv.info._Z8d_MatMulPdS_S_i,"",@"SHT_CUDA_INFO"
	.sectionflags	@""
	.align	4


	//----- nvinfo : EIATTR_CUDA_API_VERSION
	.align		4
        /*0000*/ 	.byte	0x04, 0x37
        /*0002*/ 	.short	(.L_7 - .L_6)
.L_6:
        /*0004*/ 	.word	0x00000082


	//----- nvinfo : EIATTR_KPARAM_INFO
	.align		4
.L_7:
        /*0008*/ 	.byte	0x04, 0x17
        /*000a*/ 	.short	(.L_9 - .L_8)
.L_8:
        /*000c*/ 	.word	0x00000000
        /*0010*/ 	.short	0x0003
        /*0012*/ 	.short	0x0018
        /*0014*/ 	.byte	0x00, 0xf0, 0x11, 0x00


	//----- nvinfo : EIATTR_KPARAM_INFO
	.align		4
.L_9:
        /*0018*/ 	.byte	0x04, 0x17
        /*001a*/ 	.short	(.L_11 - .L_10)
.L_10:
        /*001c*/ 	.word	0x00000000
        /*0020*/ 	.short	0x0002
        /*0022*/ 	.short	0x0010
        /*0024*/ 	.byte	0x00, 0xf5, 0x21, 0x00


	//----- nvinfo : EIATTR_KPARAM_INFO
	.align		4
.L_11:
        /*0028*/ 	.byte	0x04, 0x17
        /*002a*/ 	.short	(.L_13 - .L_12)
.L_12:
        /*002c*/ 	.word	0x00000000
        /*0030*/ 	.short	0x0001
        /*0032*/ 	.short	0x0008
        /*0034*/ 	.byte	0x00, 0xf5, 0x21, 0x00


	//----- nvinfo : EIATTR_KPARAM_INFO
	.align		4
.L_13:
        /*0038*/ 	.byte	0x04, 0x17
        /*003a*/ 	.short	(.L_15 - .L_14)
.L_14:
        /*003c*/ 	.word	0x00000000
        /*0040*/ 	.short	0x0000
        /*0042*/ 	.short	0x0000
        /*0044*/ 	.byte	0x00, 0xf5, 0x21, 0x00


	//----- nvinfo : EIATTR_SPARSE_MMA_MASK
	.align		4
.L_15:
        /*0048*/ 	.byte	0x03, 0x50
        /*004a*/ 	.short	0x0000


	//----- nvinfo : EIATTR_MAXREG_COUNT
	.align		4
        /*004c*/ 	.byte	0x03, 0x1b
        /*004e*/ 	.short	0x00ff


	//----- nvinfo : EIATTR_MERCURY_ISA_VERSION
	.align		4
        /*0050*/ 	.byte	0x03, 0x5f
        /*0052*/ 	.short	0x0101


	//----- nvinfo : EIATTR_VRC_CTA_INIT_COUNT
	.align		4
        /*0054*/ 	.byte	0x02, 0x4a
	.zero		1
	.zero		1


	//----- nvinfo : EIATTR_EXIT_INSTR_OFFSETS
	.align		4
        /*0058*/ 	.byte	0x04, 0x1c
        /*005a*/ 	.short	(.L_17 - .L_16)


	//   ....[0]....
.L_16:
        /*005c*/ 	.word	0x000000c0


	//   ....[1]....
        /*0060*/ 	.word	0x00000ad0


	//----- nvinfo : EIATTR_CBANK_PARAM_SIZE
	.align		4
.L_17:
        /*0064*/ 	.byte	0x03, 0x19
        /*0066*/ 	.short	0x001c


	//----- nvinfo : EIATTR_PARAM_CBANK
	.align		4
        /*0068*/ 	.byte	0x04, 0x0a
        /*006a*/ 	.short	(.L_19 - .L_18)
	.align		4
.L_18:
        /*006c*/ 	.word	index@(.nv.constant0._Z8d_MatMulPdS_S_i)
        /*0070*/ 	.short	0x0380
        /*0072*/ 	.short	0x001c


	//----- nvinfo : EIATTR_SW_WAR
	.align		4
.L_19:
        /*0074*/ 	.byte	0x04, 0x36
        /*0076*/ 	.short	(.L_21 - .L_20)
.L_20:
        /*0078*/ 	.word	0x00000008
.L_21:


//--------------------- .nv.callgraph             --------------------------
	.section	.nv.callgraph,"",@"SHT_CUDA_CALLGRAPH"
	.align	4
	.sectionentsize	8
	.align		4
        /*0000*/ 	.word	0x00000000
	.align		4
        /*0004*/ 	.word	0xffffffff
	.align		4
        /*0008*/ 	.word	0x00000000
	.align		4
        /*000c*/ 	.word	0xfffffffe
	.align		4
        /*0010*/ 	.word	0x00000000
	.align		4
        /*0014*/ 	.word	0xfffffffd
	.align		4
        /*0018*/ 	.word	0x00000000
	.align		4
        /*001c*/ 	.word	0xfffffffc


//--------------------- .text._Z8d_MatMulPdS_S_i  --------------------------
	.section	.text._Z8d_MatMulPdS_S_i,"ax",@progbits
	.align	128
        .global         _Z8d_MatMulPdS_S_i
        .type           _Z8d_MatMulPdS_S_i,@function
        .size           _Z8d_MatMulPdS_S_i,(.L_x_5 - _Z8d_MatMulPdS_S_i)
        .other          _Z8d_MatMulPdS_S_i,@"STO_CUDA_ENTRY STV_DEFAULT"
_Z8d_MatMulPdS_S_i:
.text._Z8d_MatMulPdS_S_i:
[----:B------:R-:W-:Y:S01]  /*0000*/  LDC R1, c[0x0][0x37c] ;  /* 0x0000df00ff017b82 */ /* 0x000fe20000000800 */
[----:B------:R-:W0:Y:S07]  /*0010*/  S2R R0, SR_TID.Y ;  /* 0x0000000000007919 */ /* 0x000e2e0000002200 */
[----:B------:R-:W0:Y:S01]  /*0020*/  S2UR UR4, SR_CTAID.Y ;  /* 0x00000000000479c3 */ /* 0x000e220000002600 */
[----:B------:R-:W1:Y:S01]  /*0030*/  LDCU UR18, c[0x0][0x398] ;  /* 0x00007300ff1277ac */ /* 0x000e620008000800 */
[----:B------:R-:W2:Y:S06]  /*0040*/  S2R R3, SR_TID.X ;  /* 0x0000000000037919 */ /* 0x000eac0000002100 */
[----:B------:R-:W0:Y:S08]  /*0050*/  LDC R21, c[0x0][0x364] ;  /* 0x0000d900ff157b82 */ /* 0x000e300000000800 */
[----:B------:R-:W2:Y:S08]  /*0060*/  S2UR UR5, SR_CTAID.X ;  /* 0x00000000000579c3 */ /* 0x000eb00000002500 */
[----:B------:R-:W2:Y:S01]  /*0070*/  LDC R2, c[0x0][0x360] ;  /* 0x0000d800ff027b82 */ /* 0x000ea20000000800 */
[----:B0-----:R-:W-:-:S02]  /*0080*/  IMAD R21, R21, UR4, R0 ;  /* 0x0000000415157c24 */ /* 0x001fc4000f8e0200 */
[----:B--2---:R-:W-:-:S05]  /*0090*/  IMAD R0, R2, UR5, R3 ;  /* 0x0000000502007c24 */ /* 0x004fca000f8e0203 */
[----:B------:R-:W-:-:S04]  /*00a0*/  VIMNMX R2, PT, PT, R21, R0, !PT ;  /* 0x0000000015027248 */ /* 0x000fc80007fe0100 */
[----:B-1----:R-:W-:-:S13]  /*00b0*/  ISETP.GE.AND P0, PT, R2, UR18, PT ;  /* 0x0000001202007c0c */ /* 0x002fda000bf06270 */
[----:B------:R-:W-:Y:S05]  /*00c0*/  @P0 EXIT ;  /* 0x000000000000094d */ /* 0x000fea0003800000 */
[----:B------:R-:W-:Y:S02]  /*00d0*/  UISETP.GE.U32.AND UP0, UPT, UR18, 0x8, UPT ;  /* 0x000000081200788c */ /* 0x000fe4000bf06070 */
[----:B------:R-:W-:Y:S01]  /*00e0*/  IMAD R21, R21, UR18, RZ ;  /* 0x0000001215157c24 */ /* 0x000fe2000f8e02ff */
[----:B------:R-:W-:Y:S01]  /*00f0*/  CS2R R12, SRZ ;  /* 0x00000000000c7805 */ /* 0x000fe2000001ff00 */
[----:B------:R-:W0:Y:S01]  /*0100*/  LDCU.64 UR16, c[0x0][0x358] ;  /* 0x00006b00ff1077ac */ /* 0x000e220008000a00 */
[----:B------:R-:W-:-:S04]  /*0110*/  UMOV UR4, URZ ;  /* 0x000000ff00047c82 */ /* 0x000fc80008000000 */
[----:B------:R-:W-:Y:S05]  /*0120*/  BRA.U !UP0, `(.L_x_0) ;  /* 0x0000000508147547 */ /* 0x000fea000b800000 */
[----:B------:R-:W1:Y:S01]  /*0130*/  LDCU.128 UR20, c[0x0][0x380] ;  /* 0x00007000ff1477ac */ /* 0x000e620008000c00 */
[----:B------:R-:W-:Y:S01]  /*0140*/  IMAD.MOV.U32 R20, RZ, RZ, R0 ;  /* 0x000000ffff147224 */ /* 0x000fe200078e0000 */
[----:B------:R-:W-:Y:S01]  /*0150*/  CS2R R12, SRZ ;  /* 0x00000000000c7805 */ /* 0x000fe2000001ff00 */
[----:B------:R-:W-:-:S04]  /*0160*/  ULOP3.LUT UR4, UR18, 0x7ffffff8, URZ, 0xc0, !UPT ;  /* 0x7ffffff812047892 */ /* 0x000fc8000f8ec0ff */
[----:B------:R-:W-:Y:S01]  /*0170*/  UIADD3 UR4, UPT, UPT, -UR4, URZ, URZ ;  /* 0x000000ff04047290 */ /* 0x000fe2000fffe1ff */
[----:B-1----:R-:W-:Y:S01]  /*0180*/  MOV R2, UR20 ;  /* 0x0000001400027c02 */ /* 0x002fe20008000f00 */
[----:B------:R-:W-:Y:S01]  /*0190*/  IMAD.U32 R3, RZ, RZ, UR21 ;  /* 0x00000015ff037e24 */ /* 0x000fe2000f8e00ff */
[----:B------:R-:W-:Y:S02]  /*01a0*/  UIMAD.WIDE UR6, UR18, 0x18, UR22 ;  /* 0x00000018120678a5 */ /* 0x000fe4000f8e0216 */
[----:B------:R-:W-:Y:S01]  /*01b0*/  UIMAD.WIDE UR8, UR18, 0x20, UR22 ;  /* 0x00000020120878a5 */ /* 0x000fe2000f8e0216 */
[----:B------:R-:W-:Y:S01]  /*01c0*/  IMAD.WIDE.U32 R2, R21, 0x8, R2 ;  /* 0x0000000815027825 */ /* 0x000fe200078e0002 */
[----:B------:R-:W-:Y:S02]  /*01d0*/  UIMAD.WIDE UR10, UR18, 0x28, UR22 ;  /* 0x00000028120a78a5 */ /* 0x000fe4000f8e0216 */
[----:B------:R-:W-:Y:S01]  /*01e0*/  UIMAD.WIDE UR12, UR18, 0x30, UR22 ;  /* 0x00000030120c78a5 */ /* 0x000fe2000f8e0216 */
[----:B------:R-:W-:Y:S01]  /*01f0*/  IADD3 R8, P0, PT, R2, 0x20, RZ ;  /* 0x0000002002087810 */ /* 0x000fe20007f1e0ff */
[----:B------:R-:W-:-:S03]  /*0200*/  UIMAD.WIDE UR14, UR18, 0x38, UR22 ;  /* 0x00000038120e78a5 */ /* 0x000fc6000f8e0216 */
[----:B------:R-:W-:-:S09]  /*0210*/  IADD3.X R9, PT, PT, RZ, R3, RZ, P0, !PT ;  /* 0x00000003ff097210 */ /* 0x000fd200007fe4ff */
.L_x_1:
[----:B------:R-:W-:Y:S01]  /*0220*/  HFMA2 R23, -RZ, RZ, 0, 4.76837158203125e-07 ;  /* 0x00000008ff177431 */ /* 0x000fe200000001ff */
[----:B------:R-:W-:Y:S01]  /*0230*/  UIMAD.WIDE UR24, UR18, 0x8, UR22 ;  /* 0x00000008121878a5 */ /* 0x000fe2000f8e0216 */
[----:B------:R-:W-:Y:S01]  /*0240*/  IMAD.MOV.U32 R2, RZ, RZ, R8 ;  /* 0x000000ffff027224 */ /* 0x000fe200078e0008 */
[----:B------:R-:W-:Y:S01]  /*0250*/  MOV R3, R9 ;  /* 0x0000000900037202 */ /* 0x000fe20000000f00 */
[----:B------:R-:W-:-:S03]  /*0260*/  UIMAD.WIDE UR20, UR18, 0x10, UR22 ;  /* 0x00000010121478a5 */ /* 0x000fc6000f8e0216 */
[----:B------:R-:W-:Y:S01]  /*0270*/  MOV R19, UR25 ;  /* 0x0000001900137c02 */ /* 0x000fe20008000f00 */
[----:B------:R-:W-:Y:S01]  /*0280*/  IMAD.U32 R18, RZ, RZ, UR24 ;  /* 0x00000018ff127e24 */ /* 0x000fe2000f8e00ff */
[----:B0-----:R-:W2:Y:S01]  /*0290*/  LDG.E.64 R24, desc[UR16][R2.64+-0x20] ;  /* 0xffffe01002187981 */ /* 0x001ea2000c1e1b00 */
[C---:B------:R-:W-:Y:S01]  /*02a0*/  IMAD.WIDE R22, R20.reuse, R23, UR22 ;  /* 0x0000001614167e25 */ /* 0x040fe2000f8e0217 */
[----:B------:R-:W-:Y:S02]  /*02b0*/  MOV R16, UR20 ;  /* 0x0000001400107c02 */ /* 0x000fe40008000f00 */
[----:B------:R-:W3:Y:S01]  /*02c0*/  LDG.E.64 R10, desc[UR16][R2.64+-0x18] ;  /* 0xffffe810020a7981 */ /* 0x000ee2000c1e1b00 */
[----:B------:R-:W-:-:S03]  /*02d0*/  IMAD.WIDE R18, R20, 0x8, R18 ;  /* 0x0000000814127825 */ /* 0x000fc600078e0212 */
[----:B------:R-:W2:Y:S01]  /*02e0*/  LDG.E.64 R22, desc[UR16][R22.64] ;  /* 0x0000001016167981 */ /* 0x000ea2000c1e1b00 */
[----:B------:R-:W-:-:S03]  /*02f0*/  IMAD.U32 R17, RZ, RZ, UR21 ;  /* 0x00000015ff117e24 */ /* 0x000fc6000f8e00ff */
[----:B------:R-:W3:Y:S01]  /*0300*/  LDG.E.64 R18, desc[UR16][R18.64] ;  /* 0x0000001012127981 */ /* 0x000ee2000c1e1b00 */
[----:B------:R-:W-:-:S04]  /*0310*/  IMAD.WIDE R16, R20, 0x8, R16 ;  /* 0x0000000814107825 */ /* 0x000fc800078e0210 */
[----:B------:R-:W-:Y:S01]  /*0320*/  HFMA2 R9, -RZ, RZ, 0, 4.76837158203125e-07 ;  /* 0x00000008ff097431 */ /* 0x000fe200000001ff */
[----:B------:R-:W4:Y:S04]  /*0330*/  LDG.E.64 R14, desc[UR16][R2.64+-0x10] ;  /* 0xfffff010020e7981 */ /* 0x000f28000c1e1b00 */
[----:B------:R-:W4:Y:S01]  /*0340*/  LDG.E.64 R16, desc[UR16][R16.64] ;  /* 0x0000001010107981 */ /* 0x000f22000c1e1b00 */
[----:B------:R-:W-:-:S03]  /*0350*/  IMAD.WIDE R8, R20, R9, UR6 ;  /* 0x0000000614087e25 */ /* 0x000fc6000f8e0209 */
[----:B------:R-:W5:Y:S04]  /*0360*/  LDG.E.64 R6, desc[UR16][R2.64+-0x8] ;  /* 0xfffff81002067981 */ /* 0x000f68000c1e1b00 */
[----:B------:R-:W5:Y:S01]  /*0370*/  LDG.E.64 R8, desc[UR16][R8.64] ;  /* 0x0000001008087981 */ /* 0x000f62000c1e1b00 */
[----:B------:R-:W-:-:S05]  /*0380*/  MOV R5, 0x8 ;  /* 0x0000000800057802 */ /* 0x000fca0000000f00 */
[----:B------:R-:W-:-:S06]  /*0390*/  IMAD.WIDE R4, R20, R5, UR8 ;  /* 0x0000000814047e25 */ /* 0x000fcc000f8e0205 */
[----:B------:R-:W5:Y:S01]  /*03a0*/  LDG.E.64 R4, desc[UR16][R4.64] ;  /* 0x0000001004047981 */ /* 0x000f62000c1e1b00 */
[----:B--2---:R-:W-:Y:S01]  /*03b0*/  DFMA R24, R24, R22, R12 ;  /* 0x000000161818722b */ /* 0x004fe2000000000c */
[----:B------:R-:W-:Y:S02]  /*03c0*/  IMAD.MOV.U32 R23, RZ, RZ, 0x8 ;  /* 0x00000008ff177424 */ /* 0x000fe400078e00ff */
[----:B------:R-:W2:Y:S02]  /*03d0*/  LDG.E.64 R12, desc[UR16][R2.64] ;  /* 0x00000010020c7981 */ /* 0x000ea4000c1e1b00 */
[----:B------:R-:W-:-:S03]  /*03e0*/  IMAD.WIDE R22, R20, R23, UR10 ;  /* 0x0000000a14167e25 */ /* 0x000fc6000f8e0217 */
[----:B---3--:R-:W-:Y:S01]  /*03f0*/  DFMA R18, R10, R18, R24 ;  /* 0x000000120a12722b */ /* 0x008fe20000000018 */
[----:B------:R-:W-:Y:S01]  /*0400*/  MOV R25, 0x8 ;  /* 0x0000000800197802 */ /* 0x000fe20000000f00 */
[----:B------:R-:W3:Y:S04]  /*0410*/  LDG.E.64 R10, desc[UR16][R2.64+0x8] ;  /* 0x00000810020a7981 */ /* 0x000ee8000c1e1b00 */
[----:B------:R-:W3:Y:S01]  /*0420*/  LDG.E.64 R22, desc[UR16][R22.64] ;  /* 0x0000001016167981 */ /* 0x000ee2000c1e1b00 */
[C---:B------:R-:W-:Y:S01]  /*0430*/  IMAD.WIDE R24, R20.reuse, R25, UR12 ;  /* 0x0000000c14187e25 */ /* 0x040fe2000f8e0219 */
[----:B----4-:R-:W-:Y:S01]  /*0440*/  DFMA R16, R14, R16, R18 ;  /* 0x000000100e10722b */ /* 0x010fe20000000012 */
[----:B------:R-:W-:Y:S01]  /*0450*/  MOV R19, 0x8 ;  /* 0x0000000800137802 */ /* 0x000fe20000000f00 */
[----:B------:R-:W4:Y:S04]  /*0460*/  LDG.E.64 R14, desc[UR16][R2.64+0x10] ;  /* 0x00001010020e7981 */ /* 0x000f28000c1e1b00 */
[----:B------:R-:W4:Y:S01]  /*0470*/  LDG.E.64 R24, desc[UR16][R24.64] ;  /* 0x0000001018187981 */ /* 0x000f22000c1e1b00 */
[----:B------:R-:W-:Y:S01]  /*0480*/  IMAD.WIDE R18, R20, R19, UR14 ;  /* 0x0000000e14127e25 */ /* 0x000fe2000f8e0213 */
[----:B-----5:R-:W-:-:S02]  /*0490*/  DFMA R8, R6, R8, R16 ;  /* 0x000000080608722b */ /* 0x020fc40000000010 */
[----:B------:R-:W5:Y:S04]  /*04a0*/  LDG.E.64 R6, desc[UR16][R2.64+0x18] ;  /* 0x0000181002067981 */ /* 0x000f68000c1e1b00 */
[----:B------:R-:W5:Y:S01]  /*04b0*/  LDG.E.64 R18, desc[UR16][R18.64] ;  /* 0x0000001012127981 */ /* 0x000f62000c1e1b00 */
[----:B------:R-:W-:-:S04]  /*04c0*/  UIADD3 UR4, UPT, UPT, UR4, 0x8, URZ ;  /* 0x0000000804047890 */ /* 0x000fc8000fffe0ff */
[----:B------:R-:W-:Y:S01]  /*04d0*/  UISETP.NE.AND UP0, UPT, UR4, URZ, UPT ;  /* 0x000000ff0400728c */ /* 0x000fe2000bf05270 */
[----:B--2---:R-:W-:-:S08]  /*04e0*/  DFMA R4, R12, R4, R8 ;  /* 0x000000040c04722b */ /* 0x004fd00000000008 */
[----:B---3--:R-:W-:-:S08]  /*04f0*/  DFMA R4, R10, R22, R4 ;  /* 0x000000160a04722b */ /* 0x008fd00000000004 */
[----:B----4-:R-:W-:Y:S01]  /*0500*/  DFMA R4, R14, R24, R4 ;  /* 0x000000180e04722b */ /* 0x010fe20000000004 */
[----:B------:R-:W-:-:S07]  /*0510*/  IADD3 R8, P0, PT, R2, 0x40, RZ ;  /* 0x0000004002087810 */ /* 0x000fce0007f1e0ff */
[----:B-----5:R-:W-:Y:S01]  /*0520*/  DFMA R12, R6, R18, R4 ;  /* 0x00000012060c722b */ /* 0x020fe20000000004 */
[----:B------:R-:W-:Y:S01]  /*0530*/  IMAD.U32 R5, RZ, RZ, UR18 ;  /* 0x00000012ff057e24 */ /* 0x000fe2000f8e00ff */
[----:B------:R-:W-:-:S04]  /*0540*/  IADD3.X R9, PT, PT, RZ, R3, RZ, P0, !PT ;  /* 0x00000003ff097210 */ /* 0x000fc800007fe4ff */
[----:B------:R-:W-:Y:S01]  /*0550*/  LEA R20, R5, R20, 0x3 ;  /* 0x0000001405147211 */ /* 0x000fe200078e18ff */
[----:B------:R-:W-:Y:S06]  /*0560*/  BRA.U UP0, `(.L_x_1) ;  /* 0xfffffffd002c7547 */ /* 0x000fec000b83ffff */
[----:B------:R-:W-:-:S12]  /*0570*/  ULOP3.LUT UR4, UR18, 0x7ffffff8, URZ, 0xc0, !UPT ;  /* 0x7ffffff812047892 */ /* 0x000fd8000f8ec0ff */
.L_x_0:
[----:B------:R-:W-:-:S04]  /*0580*/  ULOP3.LUT UR6, UR18, 0x7, URZ, 0xc0, !UPT ;  /* 0x0000000712067892 */ /* 0x000fc8000f8ec0ff */
[----:B------:R-:W-:-:S09]  /*0590*/  UISETP.NE.AND UP0, UPT, UR6, URZ, UPT ;  /* 0x000000ff0600728c */ /* 0x000fd2000bf05270 */
[----:B------:R-:W-:Y:S05]  /*05a0*/  BRA.U !UP0, `(.L_x_2) ;  /* 0x0000000508387547 */ /* 0x000fea000b800000 */
[----:B------:R-:W-:Y:S02]  /*05b0*/  UISETP.GE.U32.AND UP0, UPT, UR6, 0x4, UPT ;  /* 0x000000040600788c */ /* 0x000fe4000bf06070 */
[----:B------:R-:W-:-:S04]  /*05c0*/  ULOP3.LUT UR5, UR18, 0x3, URZ, 0xc0, !UPT ;  /* 0x0000000312057892 */ /* 0x000fc8000f8ec0ff */
[----:B------:R-:W-:-:S03]  /*05d0*/  UISETP.NE.AND UP1, UPT, UR5, URZ, UPT ;  /* 0x000000ff0500728c */ /* 0x000fc6000bf25270 */
[----:B------:R-:W-:Y:S08]  /*05e0*/  BRA.U !UP0, `(.L_x_3) ;  /* 0x00000001087c7547 */ /* 0x000ff0000b800000 */
[----:B------:R-:W1:Y:S01]  /*05f0*/  LDC.64 R10, c[0x0][0x380] ;  /* 0x0000e000ff0a7b82 */ /* 0x000e620000000a00 */
[----:B------:R-:W2:Y:S01]  /*0600*/  LDCU.64 UR6, c[0x0][0x380] ;  /* 0x00007000ff0677ac */ /* 0x000ea20008000a00 */
[----:B------:R-:W-:Y:S01]  /*0610*/  IMAD.U32 R5, RZ, RZ, UR4 ;  /* 0x00000004ff057e24 */ /* 0x000fe2000f8e00ff */
[C---:B------:R-:W-:Y:S01]  /*0620*/  IADD3 R3, PT, PT, R21.reuse, UR4, RZ ;  /* 0x0000000415037c10 */ /* 0x040fe2000fffe0ff */
[----:B------:R-:W-:Y:S01]  /*0630*/  IMAD.U32 R23, RZ, RZ, UR18 ;  /* 0x00000012ff177e24 */ /* 0x000fe2000f8e00ff */
[----:B------:R-:W-:Y:S01]  /*0640*/  IADD3 R2, P0, PT, R21, UR4, RZ ;  /* 0x0000000415027c10 */ /* 0x000fe2000ff1e0ff */
[----:B------:R-:W-:Y:S02]  /*0650*/  IMAD R5, R5, UR18, R0 ;  /* 0x0000001205057c24 */ /* 0x000fe4000f8e0200 */
[----:B------:R-:W3:Y:S01]  /*0660*/  LDC.64 R18, c[0x0][0x388] ;  /* 0x0000e200ff127b82 */ /* 0x000ee20000000a00 */
[----:B------:R-:W-:Y:S01]  /*0670*/  MOV R25, UR18 ;  /* 0x0000001200197c02 */ /* 0x000fe20008000f00 */
[----:B-1----:R-:W-:Y:S01]  /*0680*/  IMAD.WIDE.U32 R10, R3, 0x8, R10 ;  /* 0x00000008030a7825 */ /* 0x002fe200078e000a */
[----:B------:R-:W-:-:S02]  /*0690*/  IADD3.X R3, PT, PT, RZ, RZ, RZ, P0, !PT ;  /* 0x000000ffff037210 */ /* 0x000fc400007fe4ff */
[----:B--2---:R-:W-:-:S03]  /*06a0*/  LEA R16, P0, R2, UR6, 0x3 ;  /* 0x0000000602107c11 */ /* 0x004fc6000f8018ff */
[----:B0-----:R-:W2:Y:S01]  /*06b0*/  LDG.E.64 R10, desc[UR16][R10.64] ;  /* 0x000000100a0a7981 */ /* 0x001ea2000c1e1b00 */
[----:B---3--:R-:W-:Y:S01]  /*06c0*/  IMAD.WIDE R18, R5, 0x8, R18 ;  /* 0x0000000805127825 */ /* 0x008fe200078e0212 */
[----:B------:R-:W-:-:S04]  /*06d0*/  LEA.HI.X R17, R2, UR7, R3, 0x3, P0 ;  /* 0x0000000702117c11 */ /* 0x000fc800080f1c03 */
[----:B------:R-:W2:Y:S01]  /*06e0*/  LDG.E.64 R14, desc[UR16][R18.64] ;  /* 0x00000010120e7981 */ /* 0x000ea2000c1e1b00 */
[----:B------:R-:W-:-:S03]  /*06f0*/  IMAD.WIDE R22, R23, 0x8, R18 ;  /* 0x0000000817167825 */ /* 0x000fc600078e0212 */
[----:B------:R-:W3:Y:S04]  /*0700*/  LDG.E.64 R6, desc[UR16][R16.64+0x8] ;  /* 0x0000081010067981 */ /* 0x000ee8000c1e1b00 */
[----:B------:R-:W3:Y:S01]  /*0710*/  LDG.E.64 R8, desc[UR16][R22.64] ;  /* 0x0000001016087981 */ /* 0x000ee2000c1e1b00 */
[----:B------:R-:W-:Y:S01]  /*0720*/  IMAD.WIDE R24, R25, 0x8, R22 ;  /* 0x0000000819187825 */ /* 0x000fe200078e0216 */
[----:B------:R-:W-:Y:S02]  /*0730*/  MOV R27, UR18 ;  /* 0x00000012001b7c02 */ /* 0x000fe40008000f00 */
[----:B------:R-:W4:Y:S04]  /*0740*/  LDG.E.64 R2, desc[UR16][R16.64+0x10] ;  /* 0x0000101010027981 */ /* 0x000f28000c1e1b00 */
[----:B------:R-:W4:Y:S01]  /*0750*/  LDG.E.64 R4, desc[UR16][R24.64] ;  /* 0x0000001018047981 */ /* 0x000f22000c1e1b00 */
[----:B------:R-:W-:-:S03]  /*0760*/  IMAD.WIDE R26, R27, 0x8, R24 ;  /* 0x000000081b1a7825 */ /* 0x000fc600078e0218 */
[----:B------:R-:W5:Y:S04]  /*0770*/  LDG.E.64 R18, desc[UR16][R16.64+0x18] ;  /* 0x0000181010127981 */ /* 0x000f68000c1e1b00 */
[----:B------:R-:W5:Y:S01]  /*0780*/  LDG.E.64 R26, desc[UR16][R26.64] ;  /* 0x000000101a1a7981 */ /* 0x000f62000c1e1b00 */
[----:B------:R-:W-:Y:S01]  /*0790*/  UIADD3 UR4, UPT, UPT, UR4, 0x4, URZ ;  /* 0x0000000404047890 */ /* 0x000fe2000fffe0ff */
[----:B--2---:R-:W-:-:S08]  /*07a0*/  DFMA R10, R10, R14, R12 ;  /* 0x0000000e0a0a722b */ /* 0x004fd0000000000c */
[----:B---3--:R-:W-:-:S08]  /*07b0*/  DFMA R6, R6, R8, R10 ;  /* 0x000000080606722b */ /* 0x008fd0000000000a */
[----:B----4-:R-:W-:-:S08]  /*07c0*/  DFMA R2, R2, R4, R6 ;  /* 0x000000040202722b */ /* 0x010fd00000000006 */
[----:B-----5:R-:W-:-:S11]  /*07d0*/  DFMA R12, R18, R26, R2 ;  /* 0x0000001a120c722b */ /* 0x020fd60000000002 */
.L_x_3:
[----:B------:R-:W-:Y:S05]  /*07e0*/  BRA.U !UP1, `(.L_x_2) ;  /* 0x0000000109a87547 */ /* 0x000fea000b800000 */
[----:B------:R-:W-:Y:S01]  /*07f0*/  UISETP.NE.AND UP0, UPT, UR5, 0x1, UPT ;  /* 0x000000010500788c */ /* 0x000fe2000bf05270 */
[----:B------:R-:W-:Y:S01]  /*0800*/  IMAD.U32 R9, RZ, RZ, UR4 ;  /* 0x00000004ff097e24 */ /* 0x000fe2000f8e00ff */
[----:B------:R-:W-:Y:S02]  /*0810*/  ULOP3.LUT UR5, UR18, 0x1, URZ, 0xc0, !UPT ;  /* 0x0000000112057892 */ /* 0x000fe4000f8ec0ff */
[----:B------:R-:W-:Y:S02]  /*0820*/  MOV R11, UR18 ;  /* 0x00000012000b7c02 */ /* 0x000fe40008000f00 */
[----:B------:R-:W-:Y:S01]  /*0830*/  PLOP3.LUT P1, PT, PT, PT, UP0, 0x80, 0x8 ;  /* 0x000000000008781c */ /* 0x000fe20003f2f008 */
[----:B------:R-:W-:-:S04]  /*0840*/  UISETP.NE.U32.AND UP1, UPT, UR5, 0x1, UPT ;  /* 0x000000010500788c */ /* 0x000fc8000bf25070 */
[----:B------:R-:W1:Y:S02]  /*0850*/  @UP0 LDCU.128 UR8, c[0x0][0x380] ;  /* 0x00007000ff0807ac */ /* 0x000e640008000c00 */
[----:B------:R-:W-:Y:S01]  /*0860*/  PLOP3.LUT P0, PT, PT, PT, UP1, 0x80, 0x8 ;  /* 0x000000000008781c */ /* 0x000fe20003f0f018 */
[----:B------:R-:W2:Y:S05]  /*0870*/  @UP0 LDCU.64 UR6, c[0x0][0x380] ;  /* 0x00007000ff0607ac */ /* 0x000eaa0008000a00 */
[C---:B------:R-:W-:Y:S01]  /*0880*/  @P1 IADD3 R7, PT, PT, R21.reuse, UR4, RZ ;  /* 0x0000000415071c10 */ /* 0x040fe2000fffe0ff */
[----:B------:R-:W3:Y:S01]  /*0890*/  @!UP1 LDCU.128 UR12, c[0x0][0x380] ;  /* 0x00007000ff0c97ac */ /* 0x000ee20008000c00 */
[----:B------:R-:W-:Y:S01]  /*08a0*/  @P1 IADD3 R6, P2, PT, R21, UR4, RZ ;  /* 0x0000000415061c10 */ /* 0x000fe2000ff5e0ff */
[----:B------:R-:W-:Y:S01]  /*08b0*/  @P1 IMAD R9, R9, UR18, R0 ;  /* 0x0000001209091c24 */ /* 0x000fe2000f8e0200 */
[----:B------:R-:W-:Y:S01]  /*08c0*/  @UP0 UIADD3 UR4, UPT, UPT, UR4, 0x2, URZ ;  /* 0x0000000204040890 */ /* 0x000fe2000fffe0ff */
[----:B-1----:R-:W-:Y:S01]  /*08d0*/  MOV R2, UR8 ;  /* 0x0000000800027c02 */ /* 0x002fe20008000f00 */
[----:B------:R-:W-:Y:S01]  /*08e0*/  IMAD.U32 R3, RZ, RZ, UR9 ;  /* 0x00000009ff037e24 */ /* 0x000fe2000f8e00ff */
[----:B------:R-:W-:-:S02]  /*08f0*/  MOV R4, UR10 ;  /* 0x0000000a00047c02 */ /* 0x000fc40008000f00 */
[----:B------:R-:W-:Y:S01]  /*0900*/  MOV R5, UR11 ;  /* 0x0000000b00057c02 */ /* 0x000fe20008000f00 */
[----:B------:R-:W-:-:S04]  /*0910*/  @P1 IMAD.WIDE.U32 R2, R7, 0x8, R2 ;  /* 0x0000000807021825 */ /* 0x000fc800078e0002 */
[----:B------:R-:W-:Y:S01]  /*0920*/  @P1 IMAD.WIDE R4, R9, 0x8, R4 ;  /* 0x0000000809041825 */ /* 0x000fe200078e0204 */
[----:B------:R-:W-:Y:S01]  /*0930*/  MOV R19, UR4 ;  /* 0x0000000400137c02 */ /* 0x000fe20008000f00 */
[----:B0-----:R-:W4:Y:S02]  /*0940*/  @P1 LDG.E.64 R2, desc[UR16][R2.64] ;  /* 0x0000001002021981 */ /* 0x001f24000c1e1b00 */
[----:B------:R-:W-:Y:S01]  /*0950*/  @P1 IMAD.X R7, RZ, RZ, RZ, P2 ;  /* 0x000000ffff071224 */ /* 0x000fe200010e06ff */
[----:B--2---:R-:W-:-:S04]  /*0960*/  @P1 LEA R8, P2, R6, UR6, 0x3 ;  /* 0x0000000606081c11 */ /* 0x004fc8000f8418ff */
[----:B------:R-:W-:Y:S01]  /*0970*/  @P1 LEA.HI.X R9, R6, UR7, R7, 0x3, P2 ;  /* 0x0000000706091c11 */ /* 0x000fe200090f1c07 */
[----:B------:R-:W-:Y:S02]  /*0980*/  @P1 IMAD.WIDE R6, R11, 0x8, R4 ;  /* 0x000000080b061825 */ /* 0x000fe400078e0204 */
[----:B------:R-:W4:Y:S01]  /*0990*/  @P1 LDG.E.64 R4, desc[UR16][R4.64] ;  /* 0x0000001004041981 */ /* 0x000f22000c1e1b00 */
[----:B---3--:R-:W-:Y:S01]  /*09a0*/  MOV R14, UR12 ;  /* 0x0000000c000e7c02 */ /* 0x008fe20008000f00 */
[----:B------:R-:W-:Y:S01]  /*09b0*/  IMAD.U32 R15, RZ, RZ, UR13 ;  /* 0x0000000dff0f7e24 */ /* 0x000fe2000f8e00ff */
[----:B------:R-:W-:Y:S01]  /*09c0*/  MOV R10, UR14 ;  /* 0x0000000e000a7c02 */ /* 0x000fe20008000f00 */
[----:B------:R-:W-:Y:S01]  /*09d0*/  IMAD.U32 R11, RZ, RZ, UR15 ;  /* 0x0000000fff0b7e24 */ /* 0x000fe2000f8e00ff */
[----:B------:R-:W-:Y:S01]  /*09e0*/  @!P0 IADD3 R17, PT, PT, R21, UR4, RZ ;  /* 0x0000000415118c10 */ /* 0x000fe2000fffe0ff */
[----:B------:R-:W-:Y:S01]  /*09f0*/  @!P0 IMAD R19, R19, UR18, R0 ;  /* 0x0000001213138c24 */ /* 0x000fe2000f8e0200 */
[----:B------:R-:W2:Y:S04]  /*0a00*/  @P1 LDG.E.64 R6, desc[UR16][R6.64] ;  /* 0x0000001006061981 */ /* 0x000ea8000c1e1b00 */
[----:B------:R-:W2:Y:S01]  /*0a10*/  @P1 LDG.E.64 R8, desc[UR16][R8.64+0x8] ;  /* 0x0000081008081981 */ /* 0x000ea2000c1e1b00 */
[----:B------:R-:W-:-:S04]  /*0a20*/  @!P0 IMAD.WIDE.U32 R14, R17, 0x8, R14 ;  /* 0x00000008110e8825 */ /* 0x000fc800078e000e */
[----:B------:R-:W-:Y:S02]  /*0a30*/  @!P0 IMAD.WIDE R10, R19, 0x8, R10 ;  /* 0x00000008130a8825 */ /* 0x000fe400078e020a */
[----:B------:R-:W3:Y:S04]  /*0a40*/  @!P0 LDG.E.64 R14, desc[UR16][R14.64] ;  /* 0x000000100e0e8981 */ /* 0x000ee8000c1e1b00 */
[----:B------:R-:W3:Y:S01]  /*0a50*/  @!P0 LDG.E.64 R10, desc[UR16][R10.64] ;  /* 0x000000100a0a8981 */ /* 0x000ee2000c1e1b00 */
[----:B----4-:R-:W-:-:S08]  /*0a60*/  @P1 DFMA R2, R2, R4, R12 ;  /* 0x000000040202122b */ /* 0x010fd0000000000c */
[----:B--2---:R-:W-:-:S08]  /*0a70*/  @P1 DFMA R12, R8, R6, R2 ;  /* 0x00000006080c122b */ /* 0x004fd00000000002 */
[----:B---3--:R-:W-:-:S11]  /*0a80*/  @!P0 DFMA R12, R14, R10, R12 ;  /* 0x0000000a0e0c822b */ /* 0x008fd6000000000c */
.L_x_2:
[----:B------:R-:W1:Y:S01]  /*0a90*/  LDC.64 R2, c[0x0][0x390] ;  /* 0x0000e400ff027b82 */ /* 0x000e620000000a00 */
[----:B------:R-:W-:-:S05]  /*0aa0*/  IADD3 R21, PT, PT, R0, R21, RZ ;  /* 0x0000001500157210 */ /* 0x000fca0007ffe0ff */
[----:B-1----:R-:W-:-:S05]  /*0ab0*/  IMAD.WIDE R2, R21, 0x8, R2 ;  /* 0x0000000815027825 */ /* 0x002fca00078e0202 */
[----:B0-----:R-:W-:Y:S01]  /*0ac0*/  STG.E.64 desc[UR16][R2.64], R12 ;  /* 0x0000000c02007986 */ /* 0x001fe2000c101b10 */
[----:B------:R-:W-:Y:S05]  /*0ad0*/  EXIT ;  /* 0x000000000000794d */ /* 0x000fea0003800000 */
.L_x_4:
[----:B------:R-:W-:-:S00]  /*0ae0*/  BRA `(.L_x_4) ;  /* 0xfffffffc00fc7947 */ /* 0x000fc0000383ffff */
[----:B------:R-:W-:-:S00]  /*0af0*/  NOP ;  /* 0x0000000000007918 */ /* 0x000fc00000000000 */
        /* <DEDUP_REMOVED lines=8> */
.L_x_5:


//--------------------- .nv.shared.reserved.0     --------------------------
	.section	.nv.shared.reserved.0,"aw",@nobits
	.weak		__nv_reservedSMEM_offset_0_alias
	.size		__nv_reservedSMEM_offset_0_alias, 0, 64
	.other		__nv_reservedSMEM_offset_0_alias,@"STO_CUDA_RESERVED_SHARED STV_DEFAULT"
__nv_reservedSMEM_offset_0_alias:
	.zero		0
	.zero		64


//--------------------- .nv.constant0._Z8d_MatMulPdS_S_i --------------------------
	.section	.nv.constant0._Z8d_MatMulPdS_S_i,"a",@progbits
	.sectionflags	@""
	.align	4
.nv.constant0._Z8d_MatMulPdS_S_i:
	.zero		924


//--------------------- SYMBOLS --------------------------

	.type		.nv.reservedSmem.offset0,@object
	.size		.nv.reservedSmem.offset0,0x4
